	.headerflags	@"EF_CUDA_TEXMODE_UNIFIED EF_CUDA_64BIT_ADDRESS EF_CUDA_ACCELERATORS EF_CUDA_SM90 EF_CUDA_VIRTUAL_SM(EF_CUDA_SM90)"
	.elftype	@"ET_EXEC"


//--------------------- .nv.info                  --------------------------
	.section	.nv.info,"",@"SHT_CUDA_INFO"
	.align	4


	//----- nvinfo : EIATTR_REGCOUNT
	.align		4
        /*0000*/ 	.byte	0x04, 0x2f
        /*0002*/ 	.short	(.L_1 - .L_0)
	.align		4
.L_0:
        /*0004*/ 	.word	index@(triton_poi_fused_add_cat_div_native_group_norm_relu_3)
        /*0008*/ 	.word	0x00000018


	//----- nvinfo : EIATTR_MIN_STACK_SIZE
	.align		4
.L_1:
        /*000c*/ 	.byte	0x04, 0x12
        /*000e*/ 	.short	(.L_3 - .L_2)
	.align		4
.L_2:
        /*0010*/ 	.word	index@(triton_poi_fused_add_cat_div_native_group_norm_relu_3)
        /*0014*/ 	.word	0x00000000


	//----- nvinfo : EIATTR_FRAME_SIZE
	.align		4
.L_3:
        /*0018*/ 	.byte	0x04, 0x11
        /*001a*/ 	.short	(.L_5 - .L_4)
	.align		4
.L_4:
        /*001c*/ 	.word	index@(triton_poi_fused_add_cat_div_native_group_norm_relu_3)
        /*0020*/ 	.word	0x00000000


	//----- nvinfo : EIATTR_MIN_STACK_SIZE
	.align		4
.L_5:
        /*0024*/ 	.byte	0x04, 0x12
        /*0026*/ 	.short	(.L_7 - .L_6)
	.align		4
.L_6:
        /*0028*/ 	.word	index@(triton_poi_fused_add_cat_div_native_group_norm_relu_3)
        /*002c*/ 	.word	0x00000000
.L_7:


//--------------------- .nv.info.triton_poi_fused_add_cat_div_native_group_norm_relu_3 --------------------------
	.section	.nv.info.triton_poi_fused_add_cat_div_native_group_norm_relu_3,"",@"SHT_CUDA_INFO"
	.sectionflags	@""
	.align	4


	//----- nvinfo : EIATTR_CUDA_API_VERSION
	.align		4
        /*0000*/ 	.byte	0x04, 0x37
        /*0002*/ 	.short	(.L_9 - .L_8)
.L_8:
        /*0004*/ 	.word	0x0000007c


	//----- nvinfo : EIATTR_KPARAM_INFO
	.align		4
.L_9:
        /*0008*/ 	.byte	0x04, 0x17
        /*000a*/ 	.short	(.L_11 - .L_10)
.L_10:
        /*000c*/ 	.word	0x00000000
        /*0010*/ 	.short	0x0008
        /*0012*/ 	.short	0x0040
        /*0014*/ 	.byte	0x00, 0xf0, 0x11, 0x00


	//----- nvinfo : EIATTR_KPARAM_INFO
	.align		4
.L_11:
        /*0018*/ 	.byte	0x04, 0x17
        /*001a*/ 	.short	(.L_13 - .L_12)
.L_12:
        /*001c*/ 	.word	0x00000000
        /*0020*/ 	.short	0x0007
        /*0022*/ 	.short	0x0038
        /*0024*/ 	.byte	0x00, 0xf4, 0x21, 0x00


	//----- nvinfo : EIATTR_KPARAM_INFO
	.align		4
.L_13:
        /*0028*/ 	.byte	0x04, 0x17
        /*002a*/ 	.short	(.L_15 - .L_14)
.L_14:
        /*002c*/ 	.word	0x00000000
        /*0030*/ 	.short	0x0006
        /*0032*/ 	.short	0x0030
        /*0034*/ 	.byte	0x00, 0xf4, 0x21, 0x00


	//----- nvinfo : EIATTR_KPARAM_INFO
	.align		4
.L_15:
        /*0038*/ 	.byte	0x04, 0x17
        /*003a*/ 	.short	(.L_17 - .L_16)
.L_16:
        /*003c*/ 	.word	0x00000000
        /*0040*/ 	.short	0x0005
        /*0042*/ 	.short	0x0028
        /*0044*/ 	.byte	0x00, 0xf4, 0x21, 0x00


	//----- nvinfo : EIATTR_KPARAM_INFO
	.align		4
.L_17:
        /*0048*/ 	.byte	0x04, 0x17
        /*004a*/ 	.short	(.L_19 - .L_18)
.L_18:
        /*004c*/ 	.word	0x00000000
        /*0050*/ 	.short	0x0004
        /*0052*/ 	.short	0x0020
        /*0054*/ 	.byte	0x00, 0xf4, 0x21, 0x00


	//----- nvinfo : EIATTR_KPARAM_INFO
	.align		4
.L_19:
        /*0058*/ 	.byte	0x04, 0x17
        /*005a*/ 	.short	(.L_21 - .L_20)
.L_20:
        /*005c*/ 	.word	0x00000000
        /*0060*/ 	.short	0x0003
        /*0062*/ 	.short	0x0018
        /*0064*/ 	.byte	0x00, 0xf4, 0x21, 0x00


	//----- nvinfo : EIATTR_KPARAM_INFO
	.align		4
.L_21:
        /*0068*/ 	.byte	0x04, 0x17
        /*006a*/ 	.short	(.L_23 - .L_22)
.L_22:
        /*006c*/ 	.word	0x00000000
        /*0070*/ 	.short	0x0002
        /*0072*/ 	.short	0x0010
        /*0074*/ 	.byte	0x00, 0xf4, 0x21, 0x00


	//----- nvinfo : EIATTR_KPARAM_INFO
	.align		4
.L_23:
        /*0078*/ 	.byte	0x04, 0x17
        /*007a*/ 	.short	(.L_25 - .L_24)
.L_24:
        /*007c*/ 	.word	0x00000000
        /*0080*/ 	.short	0x0001
        /*0082*/ 	.short	0x0008
        /*0084*/ 	.byte	0x00, 0xf4, 0x21, 0x00


	//----- nvinfo : EIATTR_KPARAM_INFO
	.align		4
.L_25:
        /*0088*/ 	.byte	0x04, 0x17
        /*008a*/ 	.short	(.L_27 - .L_26)
.L_26:
        /*008c*/ 	.word	0x00000000
        /*0090*/ 	.short	0x0000
        /*0092*/ 	.short	0x0000
        /*0094*/ 	.byte	0x00, 0xf4, 0x21, 0x00


	//----- nvinfo : EIATTR_SPARSE_MMA_MASK
	.align		4
.L_27:
        /*0098*/ 	.byte	0x03, 0x50
        /*009a*/ 	.short	0x0000


	//----- nvinfo : EIATTR_MAXREG_COUNT
	.align		4
        /*009c*/ 	.byte	0x03, 0x1b
        /*009e*/ 	.short	0x00ff


	//----- nvinfo : EIATTR_EXIT_INSTR_OFFSETS
	.align		4
        /*00a0*/ 	.byte	0x04, 0x1c
        /*00a2*/ 	.short	(.L_29 - .L_28)


	//   ....[0]....
.L_28:
        /*00a4*/ 	.word	0x000003c0


	//----- nvinfo : EIATTR_REQNTID
	.align		4
.L_29:
        /*00a8*/ 	.byte	0x04, 0x10
        /*00aa*/ 	.short	(.L_31 - .L_30)
.L_30:
        /*00ac*/ 	.word	0x00000100
        /*00b0*/ 	.word	0x00000001
        /*00b4*/ 	.word	0x00000001


	//----- nvinfo : EIATTR_CBANK_PARAM_SIZE
	.align		4
.L_31:
        /*00b8*/ 	.byte	0x03, 0x19
        /*00ba*/ 	.short	0x0044


	//----- nvinfo : EIATTR_PARAM_CBANK
	.align		4
        /*00bc*/ 	.byte	0x04, 0x0a
        /*00be*/ 	.short	(.L_33 - .L_32)
	.align		4
.L_32:
        /*00c0*/ 	.word	index@(.nv.constant0.triton_poi_fused_add_cat_div_native_group_norm_relu_3)
        /*00c4*/ 	.short	0x0210
        /*00c6*/ 	.short	0x0044


	//----- nvinfo : EIATTR_SW_WAR
	.align		4
.L_33:
        /*00c8*/ 	.byte	0x04, 0x36
        /*00ca*/ 	.short	(.L_35 - .L_34)
.L_34:
        /*00cc*/ 	.word	0x00000008
.L_35:


//--------------------- .nv.callgraph             --------------------------
	.section	.nv.callgraph,"",@"SHT_CUDA_CALLGRAPH"
	.align	4
	.sectionentsize	8
	.align		4
        /*0000*/ 	.word	0x00000000
	.align		4
        /*0004*/ 	.word	0xffffffff
	.align		4
        /*0008*/ 	.word	0x00000000
	.align		4
        /*000c*/ 	.word	0xfffffffe
	.align		4
        /*0010*/ 	.word	0x00000000
	.align		4
        /*0014*/ 	.word	0xfffffffd
	.align		4
        /*0018*/ 	.word	0x00000000
	.align		4
        /*001c*/ 	.word	0xfffffffc


//--------------------- .text.triton_poi_fused_add_cat_div_native_group_norm_relu_3 --------------------------
	.section	.text.triton_poi_fused_add_cat_div_native_group_norm_relu_3,"ax",@progbits
	.align	128
        .global         triton_poi_fused_add_cat_div_native_group_norm_relu_3
        .type           triton_poi_fused_add_cat_div_native_group_norm_relu_3,@function
        .size           triton_poi_fused_add_cat_div_native_group_norm_relu_3,(.L_x_1 - triton_poi_fused_add_cat_div_native_group_norm_relu_3)
        .other          triton_poi_fused_add_cat_div_native_group_norm_relu_3,@"STO_CUDA_ENTRY STV_DEFAULT"
triton_poi_fused_add_cat_div_native_group_norm_relu_3:
.text.triton_poi_fused_add_cat_div_native_group_norm_relu_3:
[----:B------:R-:W-:Y:S01]  /*0000*/  LDC R1, c[0x0][0x28] ;  /* 0x00000a00ff017b82 */ /* 0x000fe20000000800 */
[----:B------:R-:W1:Y:S07]  /*0010*/  S2R R0, SR_TID.X ;  /* 0x0000000000007919 */ /* 0x000e6e0000002100 */
[----:B------:R-:W2:Y:S01]  /*0020*/  LDC.64 R10, c[0x0][0x220] ;  /* 0x00008800ff0a7b82 */ /* 0x000ea20000000a00 */
[----:B------:R-:W-:Y:S01]  /*0030*/  ULDC.64 UR4, c[0x0][0x208] ;  /* 0x0000820000047ab9 */ /* 0x000fe20000000a00 */
[----:B------:R-:W3:Y:S06]  /*0040*/  S2R R3, SR_CTAID.X ;  /* 0x0000000000037919 */ /* 0x000eec0000002500 */
[----:B------:R-:W4:Y:S08]  /*0050*/  LDC.64 R8, c[0x0][0x218] ;  /* 0x00008600ff087b82 */ /* 0x000f300000000a00 */
[----:B------:R-:W5:Y:S08]  /*0060*/  LDC.64 R6, c[0x0][0x228] ;  /* 0x00008a00ff067b82 */ /* 0x000f700000000a00 */
[----:B------:R-:W5:Y:S01]  /*0070*/  LDC.64 R4, c[0x0][0x230] ;  /* 0x00008c00ff047b82 */ /* 0x000f620000000a00 */
[----:B-1----:R-:W-:Y:S01]  /*0080*/  IMAD.SHL.U32 R0, R0, 0x2, RZ ;  /* 0x0000000200007824 */ /* 0x002fe200078e00ff */
[----:B---3--:R-:W-:-:S04]  /*0090*/  SHF.R.S32.HI R13, RZ, 0x16, R3 ;  /* 0x00000016ff0d7819 */ /* 0x008fc80000011403 */
[----:B------:R-:W-:Y:S02]  /*00a0*/  LOP3.LUT R0, R0, 0x1fe, RZ, 0xc0, !PT ;  /* 0x000001fe00007812 */ /* 0x000fe400078ec0ff */
[----:B------:R-:W-:-:S03]  /*00b0*/  SGXT R13, R13, 0x1 ;  /* 0x000000010d0d781a */ /* 0x000fc60000000200 */
[----:B------:R-:W-:Y:S02]  /*00c0*/  IMAD R0, R3, 0x200, R0 ;  /* 0x0000020003007824 */ /* 0x000fe400078e0200 */
[----:B------:R-:W1:Y:S03]  /*00d0*/  LDC.64 R2, c[0x0][0x238] ;  /* 0x00008e00ff027b82 */ /* 0x000e660000000a00 */
[CC--:B------:R-:W-:Y:S02]  /*00e0*/  LEA.HI R12, R13.reuse, R0.reuse, RZ, 0xc ;  /* 0x000000000d0c7211 */ /* 0x0c0fe400078f60ff */
[----:B------:R-:W-:Y:S02]  /*00f0*/  LEA.HI R13, R13, R0, RZ, 0x11 ;  /* 0x000000000d0d7211 */ /* 0x000fe400078f88ff */
[----:B------:R-:W-:Y:S02]  /*0100*/  SHF.R.S32.HI R16, RZ, 0xc, R12 ;  /* 0x0000000cff107819 */ /* 0x000fe4000001140c */
[----:B------:R-:W-:-:S02]  /*0110*/  SHF.R.S32.HI R19, RZ, 0x11, R13 ;  /* 0x00000011ff137819 */ /* 0x000fc4000001140d */
[----:B------:R-:W-:-:S03]  /*0120*/  LEA.HI R12, R16, R16, RZ, 0x8 ;  /* 0x00000010100c7211 */ /* 0x000fc600078f40ff */
[C---:B--2---:R-:W-:Y:S01]  /*0130*/  IMAD.WIDE R14, R19.reuse, 0x4, R10 ;  /* 0x00000004130e7825 */ /* 0x044fe200078e020a */
[----:B------:R-:W-:Y:S01]  /*0140*/  LOP3.LUT R17, R12, 0xffffff00, RZ, 0xc0, !PT ;  /* 0xffffff000c117812 */ /* 0x000fe200078ec0ff */
[----:B------:R-:W2:Y:S02]  /*0150*/  LDC.64 R10, c[0x0][0x210] ;  /* 0x00008400ff0a7b82 */ /* 0x000ea40000000a00 */
[----:B----4-:R-:W-:Y:S01]  /*0160*/  IMAD.WIDE R12, R0, 0x4, R8 ;  /* 0x00000004000c7825 */ /* 0x010fe200078e0208 */
[----:B------:R-:W-:Y:S01]  /*0170*/  IADD3 R21, R16, -R17, RZ ;  /* 0x8000001110157210 */ /* 0x000fe20007ffe0ff */
[----:B------:R-:W3:Y:S02]  /*0180*/  LDG.E.EL R8, desc[UR4][R14.64] ;  /* 0x000000040e087981 */ /* 0x000ee4000c2e1900 */
[----:B-----5:R-:W-:Y:S02]  /*0190*/  IMAD.WIDE R16, R19, 0x4, R6 ;  /* 0x0000000413107825 */ /* 0x020fe400078e0206 */
[----:B------:R-:W3:Y:S02]  /*01a0*/  LDG.E.64 R6, desc[UR4][R12.64] ;  /* 0x000000040c067981 */ /* 0x000ee4000c1e1b00 */
[----:B0-----:R-:W-:-:S02]  /*01b0*/  IMAD.WIDE R18, R21, 0x4, R4 ;  /* 0x0000000415127825 */ /* 0x001fc400078e0204 */
[----:B------:R-:W4:Y:S01]  /*01c0*/  LDG.E.EL R16, desc[UR4][R16.64] ;  /* 0x0000000410107981 */ /* 0x000f22000c2e1900 */
[----:B------:R-:W0:Y:S01]  /*01d0*/  LDC.64 R4, c[0x0][0x248] ;  /* 0x00009200ff047b82 */ /* 0x000e220000000a00 */
[----:B-1----:R-:W-:Y:S02]  /*01e0*/  IMAD.WIDE R20, R21, 0x4, R2 ;  /* 0x0000000415147825 */ /* 0x002fe400078e0202 */
[----:B------:R-:W5:Y:S04]  /*01f0*/  LDG.E.EL R18, desc[UR4][R18.64] ;  /* 0x0000000412127981 */ /* 0x000f68000c2e1900 */
[----:B------:R-:W5:Y:S01]  /*0200*/  LDG.E.EL R21, desc[UR4][R20.64] ;  /* 0x0000000414157981 */ /* 0x000f62000c2e1900 */
[----:B--2---:R-:W-:-:S06]  /*0210*/  IMAD.WIDE R2, R0, 0x4, R10 ;  /* 0x0000000400027825 */ /* 0x004fcc00078e020a */
[----:B------:R-:W2:Y:S01]  /*0220*/  LDG.E.64 R2, desc[UR4][R2.64] ;  /* 0x0000000402027981 */ /* 0x000ea2000c1e1b00 */
[----:B------:R-:W-:-:S04]  /*0230*/  SHF.R.S32.HI R9, RZ, 0x1f, R0 ;  /* 0x0000001fff097819 */ /* 0x000fc80000011400 */
[----:B------:R-:W-:Y:S01]  /*0240*/  LEA.HI R9, R9, R0, RZ, 0x14 ;  /* 0x0000000009097211 */ /* 0x000fe200078fa0ff */
[--C-:B---3--:R-:W-:Y:S01]  /*0250*/  FADD R11, R6, -R8.reuse ;  /* 0x80000008060b7221 */ /* 0x108fe20000000000 */
[----:B------:R-:W-:Y:S02]  /*0260*/  FADD R15, R7, -R8 ;  /* 0x80000008070f7221 */ /* 0x000fe40000000000 */
[----:B------:R-:W1:Y:S01]  /*0270*/  LDC.64 R6, c[0x0][0x240] ;  /* 0x00009000ff067b82 */ /* 0x000e620000000a00 */
[C---:B----4-:R-:W-:Y:S01]  /*0280*/  FMUL R11, R16.reuse, R11 ;  /* 0x0000000b100b7220 */ /* 0x050fe20000400000 */
[----:B------:R-:W-:Y:S01]  /*0290*/  FMUL R16, R16, R15 ;  /* 0x0000000f10107220 */ /* 0x000fe20000400000 */
[----:B------:R-:W-:Y:S02]  /*02a0*/  SHF.L.U32 R8, R9, 0x1, RZ ;  /* 0x0000000109087819 */ /* 0x000fe400000006ff */
[C-C-:B-----5:R-:W-:Y:S01]  /*02b0*/  FFMA R11, R18.reuse, R11, R21.reuse ;  /* 0x0000000b120b7223 */ /* 0x160fe20000000015 */
[----:B------:R-:W-:-:S04]  /*02c0*/  FFMA R16, R18, R16, R21 ;  /* 0x0000001012107223 */ /* 0x000fc80000000015 */
[C---:B------:R-:W-:Y:S02]  /*02d0*/  FSETP.GEU.AND P0, PT, R11.reuse, RZ, PT ;  /* 0x000000ff0b00720b */ /* 0x040fe40003f0e000 */
[C---:B------:R-:W-:Y:S02]  /*02e0*/  FSETP.GEU.AND P1, PT, R16.reuse, RZ, PT ;  /* 0x000000ff1000720b */ /* 0x040fe40003f2e000 */
[----:B------:R-:W-:Y:S02]  /*02f0*/  FSEL R11, R11, RZ, P0 ;  /* 0x000000ff0b0b7208 */ /* 0x000fe40000000000 */
[----:B------:R-:W-:Y:S02]  /*0300*/  FSEL R16, R16, RZ, P1 ;  /* 0x000000ff10107208 */ /* 0x000fe40000800000 */
[----:B------:R-:W-:Y:S02]  /*0310*/  LOP3.LUT R9, R9, 0xfff00000, RZ, 0xc0, !PT ;  /* 0xfff0000009097812 */ /* 0x000fe400078ec0ff */
[----:B------:R-:W-:Y:S01]  /*0320*/  LOP3.LUT R8, R8, 0xffe00000, RZ, 0xc0, !PT ;  /* 0xffe0000008087812 */ /* 0x000fe200078ec0ff */
[----:B--2---:R-:W-:Y:S01]  /*0330*/  FADD R2, R2, R11 ;  /* 0x0000000b02027221 */ /* 0x004fe20000000000 */
[----:B------:R-:W-:-:S02]  /*0340*/  FADD R3, R3, R16 ;  /* 0x0000001003037221 */ /* 0x000fc40000000000 */
[----:B------:R-:W-:Y:S01]  /*0350*/  IADD3 R9, R8, R0, -R9 ;  /* 0x0000000008097210 */ /* 0x000fe20007ffe809 */
[----:B-1----:R-:W-:-:S04]  /*0360*/  IMAD.WIDE R6, R0, 0x4, R6 ;  /* 0x0000000400067825 */ /* 0x002fc800078e0206 */
[----:B------:R-:W-:Y:S01]  /*0370*/  FMUL R2, R2, 0.70721358060836791992 ;  /* 0x3f350bf302027820 */ /* 0x000fe20000400000 */
[----:B------:R-:W-:Y:S01]  /*0380*/  FMUL R3, R3, 0.70721358060836791992 ;  /* 0x3f350bf303037820 */ /* 0x000fe20000400000 */
[----:B0-----:R-:W-:-:S04]  /*0390*/  IMAD.WIDE R4, R9, 0x4, R4 ;  /* 0x0000000409047825 */ /* 0x001fc800078e0204 */
[----:B------:R-:W-:Y:S04]  /*03a0*/  STG.E.64 desc[UR4][R6.64], R2 ;  /* 0x0000000206007986 */ /* 0x000fe8000c101b04 */
[----:B------:R-:W-:Y:S01]  /*03b0*/  STG.E.64 desc[UR4][R4.64], R2 ;  /* 0x0000000204007986 */ /* 0x000fe2000c101b04 */
[----:B------:R-:W-:Y:S05]  /*03c0*/  EXIT ;  /* 0x000000000000794d */ /* 0x000fea0003800000 */
.L_x_0:
[----:B------:R-:W-:-:S00]  /*03d0*/  BRA `(.L_x_0) ;  /* 0xfffffffc00fc7947 */ /* 0x000fc0000383ffff */
[----:B------:R-:W-:-:S00]  /*03e0*/  NOP ;  /* 0x0000000000007918 */ /* 0x000fc00000000000 */
        /* <DEDUP_REMOVED lines=9> */
.L_x_1:


//--------------------- .nv.constant0.triton_poi_fused_add_cat_div_native_group_norm_relu_3 --------------------------
	.section	.nv.constant0.triton_poi_fused_add_cat_div_native_group_norm_relu_3,"a",@progbits
	.sectionflags	@""
	.align	4
.nv.constant0.triton_poi_fused_add_cat_div_native_group_norm_relu_3:
	.zero		596
